	.headerflags	@"EF_CUDA_TEXMODE_UNIFIED EF_CUDA_64BIT_ADDRESS EF_CUDA_ACCELERATORS EF_CUDA_SM90 EF_CUDA_VIRTUAL_SM(EF_CUDA_SM90)"
	.elftype	@"ET_EXEC"


//--------------------- .nv.info                  --------------------------
	.section	.nv.info,"",@"SHT_CUDA_INFO"
	.align	4


	//----- nvinfo : EIATTR_REGCOUNT
	.align		4
        /*0000*/ 	.byte	0x04, 0x2f
        /*0002*/ 	.short	(.L_2 - .L_1)
	.align		4
.L_1:
        /*0004*/ 	.word	index@(triton_poi_fused_add_clamp_exp_logsumexp_mean_mul_neg_sub_1)
        /*0008*/ 	.word	0x00000020


	//----- nvinfo : EIATTR_MIN_STACK_SIZE
	.align		4
.L_2:
        /*000c*/ 	.byte	0x04, 0x12
        /*000e*/ 	.short	(.L_4 - .L_3)
	.align		4
.L_3:
        /*0010*/ 	.word	index@(triton_poi_fused_add_clamp_exp_logsumexp_mean_mul_neg_sub_1)
        /*0014*/ 	.word	0x00000000


	//----- nvinfo : EIATTR_FRAME_SIZE
	.align		4
.L_4:
        /*0018*/ 	.byte	0x04, 0x11
        /*001a*/ 	.short	(.L_6 - .L_5)
	.align		4
.L_5:
        /*001c*/ 	.word	index@(triton_poi_fused_add_clamp_exp_logsumexp_mean_mul_neg_sub_1)
        /*0020*/ 	.word	0x00000000


	//----- nvinfo : EIATTR_MIN_STACK_SIZE
	.align		4
.L_6:
        /*0024*/ 	.byte	0x04, 0x12
        /*0026*/ 	.short	(.L_8 - .L_7)
	.align		4
.L_7:
        /*0028*/ 	.word	index@(triton_poi_fused_add_clamp_exp_logsumexp_mean_mul_neg_sub_1)
        /*002c*/ 	.word	0x00000000
.L_8:


//--------------------- .nv.info.triton_poi_fused_add_clamp_exp_logsumexp_mean_mul_neg_sub_1 --------------------------
	.section	.nv.info.triton_poi_fused_add_clamp_exp_logsumexp_mean_mul_neg_sub_1,"",@"SHT_CUDA_INFO"
	.sectionflags	@""
	.align	4


	//----- nvinfo : EIATTR_CUDA_API_VERSION
	.align		4
        /*0000*/ 	.byte	0x04, 0x37
        /*0002*/ 	.short	(.L_10 - .L_9)
.L_9:
        /*0004*/ 	.word	0x0000007c


	//----- nvinfo : EIATTR_KPARAM_INFO
	.align		4
.L_10:
        /*0008*/ 	.byte	0x04, 0x17
        /*000a*/ 	.short	(.L_12 - .L_11)
.L_11:
        /*000c*/ 	.word	0x00000000
        /*0010*/ 	.short	0x0007
        /*0012*/ 	.short	0x0038
        /*0014*/ 	.byte	0x00, 0xf4, 0x21, 0x00


	//----- nvinfo : EIATTR_KPARAM_INFO
	.align		4
.L_12:
        /*0018*/ 	.byte	0x04, 0x17
        /*001a*/ 	.short	(.L_14 - .L_13)
.L_13:
        /*001c*/ 	.word	0x00000000
        /*0020*/ 	.short	0x0006
        /*0022*/ 	.short	0x0030
        /*0024*/ 	.byte	0x00, 0xf4, 0x21, 0x00


	//----- nvinfo : EIATTR_KPARAM_INFO
	.align		4
.L_14:
        /*0028*/ 	.byte	0x04, 0x17
        /*002a*/ 	.short	(.L_16 - .L_15)
.L_15:
        /*002c*/ 	.word	0x00000000
        /*0030*/ 	.short	0x0005
        /*0032*/ 	.short	0x0028
        /*0034*/ 	.byte	0x00, 0xf4, 0x21, 0x00


	//----- nvinfo : EIATTR_KPARAM_INFO
	.align		4
.L_16:
        /*0038*/ 	.byte	0x04, 0x17
        /*003a*/ 	.short	(.L_18 - .L_17)
.L_17:
        /*003c*/ 	.word	0x00000000
        /*0040*/ 	.short	0x0004
        /*0042*/ 	.short	0x0020
        /*0044*/ 	.byte	0x00, 0xf4, 0x21, 0x00


	//----- nvinfo : EIATTR_KPARAM_INFO
	.align		4
.L_18:
        /*0048*/ 	.byte	0x04, 0x17
        /*004a*/ 	.short	(.L_20 - .L_19)
.L_19:
        /*004c*/ 	.word	0x00000000
        /*0050*/ 	.short	0x0003
        /*0052*/ 	.short	0x0018
        /*0054*/ 	.byte	0x00, 0xf4, 0x21, 0x00


	//----- nvinfo : EIATTR_KPARAM_INFO
	.align		4
.L_20:
        /*0058*/ 	.byte	0x04, 0x17
        /*005a*/ 	.short	(.L_22 - .L_21)
.L_21:
        /*005c*/ 	.word	0x00000000
        /*0060*/ 	.short	0x0002
        /*0062*/ 	.short	0x0010
        /*0064*/ 	.byte	0x00, 0xf4, 0x21, 0x00


	//----- nvinfo : EIATTR_KPARAM_INFO
	.align		4
.L_22:
        /*0068*/ 	.byte	0x04, 0x17
        /*006a*/ 	.short	(.L_24 - .L_23)
.L_23:
        /*006c*/ 	.word	0x00000000
        /*0070*/ 	.short	0x0001
        /*0072*/ 	.short	0x0008
        /*0074*/ 	.byte	0x00, 0xf4, 0x21, 0x00


	//----- nvinfo : EIATTR_KPARAM_INFO
	.align		4
.L_24:
        /*0078*/ 	.byte	0x04, 0x17
        /*007a*/ 	.short	(.L_26 - .L_25)
.L_25:
        /*007c*/ 	.word	0x00000000
        /*0080*/ 	.short	0x0000
        /*0082*/ 	.short	0x0000
        /*0084*/ 	.byte	0x00, 0xf4, 0x21, 0x00


	//----- nvinfo : EIATTR_SPARSE_MMA_MASK
	.align		4
.L_26:
        /*0088*/ 	.byte	0x03, 0x50
        /*008a*/ 	.short	0x0000


	//----- nvinfo : EIATTR_MAXREG_COUNT
	.align		4
        /*008c*/ 	.byte	0x03, 0x1b
        /*008e*/ 	.short	0x00ff


	//----- nvinfo : EIATTR_EXIT_INSTR_OFFSETS
	.align		4
        /*0090*/ 	.byte	0x04, 0x1c
        /*0092*/ 	.short	(.L_28 - .L_27)


	//   ....[0]....
.L_27:
        /*0094*/ 	.word	0x00000a80


	//   ....[1]....
        /*0098*/ 	.word	0x00000ad0


	//----- nvinfo : EIATTR_REQNTID
	.align		4
.L_28:
        /*009c*/ 	.byte	0x04, 0x10
        /*009e*/ 	.short	(.L_30 - .L_29)
.L_29:
        /*00a0*/ 	.word	0x00000020
        /*00a4*/ 	.word	0x00000001
        /*00a8*/ 	.word	0x00000001


	//----- nvinfo : EIATTR_CBANK_PARAM_SIZE
	.align		4
.L_30:
        /*00ac*/ 	.byte	0x03, 0x19
        /*00ae*/ 	.short	0x0040


	//----- nvinfo : EIATTR_PARAM_CBANK
	.align		4
        /*00b0*/ 	.byte	0x04, 0x0a
        /*00b2*/ 	.short	(.L_32 - .L_31)
	.align		4
.L_31:
        /*00b4*/ 	.word	index@(.nv.constant0.triton_poi_fused_add_clamp_exp_logsumexp_mean_mul_neg_sub_1)
        /*00b8*/ 	.short	0x0210
        /*00ba*/ 	.short	0x0040


	//----- nvinfo : EIATTR_SW_WAR
	.align		4
.L_32:
        /*00bc*/ 	.byte	0x04, 0x36
        /*00be*/ 	.short	(.L_34 - .L_33)
.L_33:
        /*00c0*/ 	.word	0x00000008
.L_34:


//--------------------- .nv.callgraph             --------------------------
	.section	.nv.callgraph,"",@"SHT_CUDA_CALLGRAPH"
	.align	4
	.sectionentsize	8
	.align		4
        /*0000*/ 	.word	0x00000000
	.align		4
        /*0004*/ 	.word	0xffffffff
	.align		4
        /*0008*/ 	.word	0x00000000
	.align		4
        /*000c*/ 	.word	0xfffffffe
	.align		4
        /*0010*/ 	.word	0x00000000
	.align		4
        /*0014*/ 	.word	0xfffffffd
	.align		4
        /*0018*/ 	.word	0x00000000
	.align		4
        /*001c*/ 	.word	0xfffffffc


//--------------------- .nv.constant4             --------------------------
	.section	.nv.constant4,"a",@progbits
	.align	8
	.align		8
.nv.constant4:
        /*0000*/ 	.dword	_$_str


//--------------------- .text.triton_poi_fused_add_clamp_exp_logsumexp_mean_mul_neg_sub_1 --------------------------
	.section	.text.triton_poi_fused_add_clamp_exp_logsumexp_mean_mul_neg_sub_1,"ax",@progbits
	.align	128
        .global         triton_poi_fused_add_clamp_exp_logsumexp_mean_mul_neg_sub_1
        .type           triton_poi_fused_add_clamp_exp_logsumexp_mean_mul_neg_sub_1,@function
        .size           triton_poi_fused_add_clamp_exp_logsumexp_mean_mul_neg_sub_1,(.L_x_1 - triton_poi_fused_add_clamp_exp_logsumexp_mean_mul_neg_sub_1)
        .other          triton_poi_fused_add_clamp_exp_logsumexp_mean_mul_neg_sub_1,@"STO_CUDA_ENTRY STV_DEFAULT"
triton_poi_fused_add_clamp_exp_logsumexp_mean_mul_neg_sub_1:
.text.triton_poi_fused_add_clamp_exp_logsumexp_mean_mul_neg_sub_1:
[----:B------:R-:W0:Y:S08]  /*0000*/  LDC R1, c[0x0][0x28] ;  /* 0x00000a00ff017b82 */ /* 0x000e300000000800 */
[----:B------:R-:W1:Y:S01]  /*0010*/  LDC.64 R2, c[0x0][0x210] ;  /* 0x00008400ff027b82 */ /* 0x000e620000000a00 */
[----:B------:R-:W-:Y:S02]  /*0020*/  ULDC.64 UR4, c[0x0][0x208] ;  /* 0x0000820000047ab9 */ /* 0x000fe40000000a00 */
[----:B-1----:R-:W2:Y:S04]  /*0030*/  LDG.E R15, desc[UR4][R2.64] ;  /* 0x00000004020f7981 */ /* 0x002ea8000c1e1900 */
[----:B------:R-:W3:Y:S04]  /*0040*/  LDG.E R4, desc[UR4][R2.64+0x4] ;  /* 0x0000040402047981 */ /* 0x000ee8000c1e1900 */
[----:B------:R-:W4:Y:S04]  /*0050*/  LDG.E R0, desc[UR4][R2.64+0x8] ;  /* 0x0000080402007981 */ /* 0x000f28000c1e1900 */
[----:B------:R-:W5:Y:S01]  /*0060*/  LDG.E R6, desc[UR4][R2.64+0xc] ;  /* 0x00000c0402067981 */ /* 0x000f62000c1e1900 */
[----:B------:R-:W1:Y:S08]  /*0070*/  LDC.64 R16, c[0x0][0x228] ;  /* 0x00008a00ff107b82 */ /* 0x000e700000000a00 */
[----:B------:R-:W1:Y:S02]  /*0080*/  LDC.64 R20, c[0x0][0x218] ;  /* 0x00008600ff147b82 */ /* 0x000e640000000a00 */
[----:B01----:R-:W5:Y:S06]  /*0090*/  LDG.E R16, desc[UR4][R16.64] ;  /* 0x0000000410107981 */ /* 0x003f6c000c1e1900 */
[----:B------:R-:W0:Y:S01]  /*00a0*/  LDC.64 R22, c[0x0][0x220] ;  /* 0x00008800ff167b82 */ /* 0x000e220000000a00 */
[----:B------:R-:W5:Y:S07]  /*00b0*/  LDG.E R14, desc[UR4][R20.64] ;  /* 0x00000004140e7981 */ /* 0x000f6e000c1e1900 */
[----:B------:R-:W1:Y:S01]  /*00c0*/  LDC.64 R24, c[0x0][0x230] ;  /* 0x00008c00ff187b82 */ /* 0x000e620000000a00 */
[----:B------:R-:W5:Y:S04]  /*00d0*/  LDG.E R11, desc[UR4][R20.64+0x8] ;  /* 0x00000804140b7981 */ /* 0x000f68000c1e1900 */
[----:B------:R-:W5:Y:S04]  /*00e0*/  LDG.E R13, desc[UR4][R20.64+0x4] ;  /* 0x00000404140d7981 */ /* 0x000f68000c1e1900 */
[----:B------:R0:W5:Y:S04]  /*00f0*/  LDG.E R5, desc[UR4][R20.64+0xc] ;  /* 0x00000c0414057981 */ /* 0x000168000c1e1900 */
[----:B0-----:R-:W5:Y:S04]  /*0100*/  LDG.E R9, desc[UR4][R22.64] ;  /* 0x0000000416097981 */ /* 0x001f68000c1e1900 */
[----:B------:R-:W5:Y:S04]  /*0110*/  LDG.E R12, desc[UR4][R22.64+0x4] ;  /* 0x00000404160c7981 */ /* 0x000f68000c1e1900 */
[----:B-1----:R-:W5:Y:S04]  /*0120*/  LDG.E R10, desc[UR4][R24.64] ;  /* 0x00000004180a7981 */ /* 0x002f68000c1e1900 */
[----:B------:R-:W5:Y:S04]  /*0130*/  LDG.E R7, desc[UR4][R24.64+0x4] ;  /* 0x0000040418077981 */ /* 0x000f68000c1e1900 */
[----:B------:R-:W5:Y:S04]  /*0140*/  LDG.E R3, desc[UR4][R22.64+0x8] ;  /* 0x0000080416037981 */ /* 0x000f68000c1e1900 */
[----:B------:R-:W5:Y:S04]  /*0150*/  LDG.E R2, desc[UR4][R24.64+0x8] ;  /* 0x0000080418027981 */ /* 0x000f68000c1e1900 */
[----:B------:R0:W5:Y:S04]  /*0160*/  LDG.E R8, desc[UR4][R22.64+0xc] ;  /* 0x00000c0416087981 */ /* 0x000168000c1e1900 */
[----:B------:R1:W5:Y:S01]  /*0170*/  LDG.E R17, desc[UR4][R24.64+0xc] ;  /* 0x00000c0418117981 */ /* 0x000362000c1e1900 */
[----:B------:R-:W0:Y:S01]  /*0180*/  S2R R29, SR_TID.X ;  /* 0x00000000001d7919 */ /* 0x000e220000002100 */
[----:B------:R-:W-:Y:S01]  /*0190*/  HFMA2.MMA R19, -RZ, RZ, 1.5048828125, 33.21875 ;  /* 0x3e055027ff137435 */ /* 0x000fe200000001ff */
[----:B--2---:R-:W-:-:S02]  /*01a0*/  FSETP.GEU.AND P0, PT, R15, 1.175494350822287508e-38, PT ;  /* 0x008000000f00780b */ /* 0x004fc40003f0e000 */
[----:B---3--:R-:W-:-:S11]  /*01b0*/  FSETP.GEU.AND P1, PT, R4, 1.175494350822287508e-38, PT ;  /* 0x008000000400780b */ /* 0x008fd60003f2e000 */
[----:B------:R-:W-:-:S05]  /*01c0*/  @!P0 FMUL R15, R15, 8388608 ;  /* 0x4b0000000f0f8820 */ /* 0x000fca0000400000 */
[----:B------:R-:W-:-:S04]  /*01d0*/  IADD3 R18, R15, -0x3f2aaaab, RZ ;  /* 0xc0d555550f127810 */ /* 0x000fc80007ffe0ff */
[----:B------:R-:W-:-:S04]  /*01e0*/  LOP3.LUT R26, R18, 0xff800000, RZ, 0xc0, !PT ;  /* 0xff800000121a7812 */ /* 0x000fc800078ec0ff */
[----:B------:R-:W-:Y:S01]  /*01f0*/  IADD3 R18, R15, -R26, RZ ;  /* 0x8000001a0f127210 */ /* 0x000fe20007ffe0ff */
[----:B------:R-:W-:-:S04]  /*0200*/  @!P1 FMUL R4, R4, 8388608 ;  /* 0x4b00000004049820 */ /* 0x000fc80000400000 */
[----:B------:R-:W-:Y:S01]  /*0210*/  FADD R28, R18, -1 ;  /* 0xbf800000121c7421 */ /* 0x000fe20000000000 */
[----:B------:R-:W-:-:S03]  /*0220*/  IADD3 R18, R4, -0x3f2aaaab, RZ ;  /* 0xc0d5555504127810 */ /* 0x000fc60007ffe0ff */
[----:B------:R-:W-:Y:S01]  /*0230*/  FFMA.FTZ R21, R28, -R19, 0.14084610342979431152 ;  /* 0x3e1039f61c157423 */ /* 0x000fe20000010813 */
[----:B------:R-:W-:-:S03]  /*0240*/  LOP3.LUT R27, R18, 0xff800000, RZ, 0xc0, !PT ;  /* 0xff800000121b7812 */ /* 0x000fc600078ec0ff */
[----:B------:R-:W-:Y:S01]  /*0250*/  FFMA.FTZ R21, R28, R21, -0.12148627638816833496 ;  /* 0xbdf8cdcc1c157423 */ /* 0x000fe20000010015 */
[----:B------:R-:W-:-:S03]  /*0260*/  IADD3 R20, R4, -R27, RZ ;  /* 0x8000001b04147210 */ /* 0x000fc60007ffe0ff */
[----:B------:R-:W-:Y:S01]  /*0270*/  FFMA.FTZ R21, R28, R21, 0.13980610668659210205 ;  /* 0x3e0f29551c157423 */ /* 0x000fe20000010015 */
[----:B----4-:R-:W-:-:S03]  /*0280*/  FSETP.GEU.AND P2, PT, R0, 1.175494350822287508e-38, PT ;  /* 0x008000000000780b */ /* 0x010fc60003f4e000 */
[----:B------:R-:W-:Y:S01]  /*0290*/  FFMA.FTZ R21, R28, R21, -0.16684235632419586182 ;  /* 0xbe2ad8b91c157423 */ /* 0x000fe20000010015 */
[----:B0-----:R-:W-:Y:S01]  /*02a0*/  FADD R22, R20, -1 ;  /* 0xbf80000014167421 */ /* 0x001fe20000000000 */
[----:B------:R-:W-:Y:S02]  /*02b0*/  FSEL R18, RZ, -23, P0 ;  /* 0xc1b80000ff127808 */ /* 0x000fe40000000000 */
[----:B------:R-:W-:Y:S01]  /*02c0*/  FFMA.FTZ R21, R28, R21, 0.20012299716472625732 ;  /* 0x3e4ced0b1c157423 */ /* 0x000fe20000010015 */
[----:B------:R-:W-:Y:S01]  /*02d0*/  LOP3.LUT P0, RZ, R29, 0x1f, RZ, 0xc0, !PT ;  /* 0x0000001f1dff7812 */ /* 0x000fe2000780c0ff */
[----:B------:R-:W-:Y:S02]  /*02e0*/  FFMA.FTZ R29, R22, -R19, 0.14084610342979431152 ;  /* 0x3e1039f6161d7423 */ /* 0x000fe40000010813 */
[----:B------:R-:W-:Y:S01]  /*02f0*/  FFMA.FTZ R21, R28, R21, -0.24999669194221496582 ;  /* 0xbe7fff221c157423 */ /* 0x000fe20000010015 */
[----:B-----5:R-:W-:Y:S01]  /*0300*/  FSETP.GEU.AND P4, PT, R6, 1.175494350822287508e-38, PT ;  /* 0x008000000600780b */ /* 0x020fe20003f8e000 */
[----:B------:R-:W-:Y:S01]  /*0310*/  FFMA.FTZ R29, R22, R29, -0.12148627638816833496 ;  /* 0xbdf8cdcc161d7423 */ /* 0x000fe2000001001d */
[----:B------:R-:W-:Y:S01]  /*0320*/  @!P2 FMUL R0, R0, 8388608 ;  /* 0x4b0000000000a820 */ /* 0x000fe20000400000 */
[----:B------:R-:W-:-:S02]  /*0330*/  FFMA.FTZ R21, R28, R21, 0.33333182334899902344 ;  /* 0x3eaaaa781c157423 */ /* 0x000fc40000010015 */
[----:B------:R-:W-:Y:S02]  /*0340*/  FFMA.FTZ R29, R22, R29, 0.13980610668659210205 ;  /* 0x3e0f2955161d7423 */ /* 0x000fe4000001001d */
[----:B------:R-:W-:Y:S01]  /*0350*/  FFMA.FTZ R21, R28, R21, -0.5 ;  /* 0xbf0000001c157423 */ /* 0x000fe20000010015 */
[----:B-1----:R-:W-:Y:S01]  /*0360*/  IADD3 R24, R0, -0x3f2aaaab, RZ ;  /* 0xc0d5555500187810 */ /* 0x002fe20007ffe0ff */
[----:B------:R-:W-:Y:S01]  /*0370*/  FFMA.FTZ R29, R22, R29, -0.16684235632419586182 ;  /* 0xbe2ad8b9161d7423 */ /* 0x000fe2000001001d */
[----:B------:R-:W-:Y:S01]  /*0380*/  I2FP.F32.S32 R23, R26 ;  /* 0x0000001a00177245 */ /* 0x000fe20000201400 */
[----:B------:R-:W-:Y:S01]  /*0390*/  FMUL R25, R28, R21 ;  /* 0x000000151c197220 */ /* 0x000fe20000400000 */
[----:B------:R-:W-:Y:S01]  /*03a0*/  LOP3.LUT R21, R24, 0xff800000, RZ, 0xc0, !PT ;  /* 0xff80000018157812 */ /* 0x000fe200078ec0ff */
[----:B------:R-:W-:Y:S01]  /*03b0*/  FFMA.FTZ R29, R22, R29, 0.20012299716472625732 ;  /* 0x3e4ced0b161d7423 */ /* 0x000fe2000001001d */
[----:B------:R-:W-:Y:S01]  /*03c0*/  @!P4 FMUL R6, R6, 8388608 ;  /* 0x4b0000000606c820 */ /* 0x000fe20000400000 */
[----:B------:R-:W-:Y:S01]  /*03d0*/  FFMA.FTZ R18, R23, 1.1920928955078125e-07, R18 ;  /* 0x3400000017127823 */ /* 0x000fe20000010012 */
[----:B------:R-:W-:Y:S01]  /*03e0*/  FFMA.FTZ R25, R28, R25, R28 ;  /* 0x000000191c197223 */ /* 0x000fe2000001001c */
[----:B------:R-:W-:Y:S01]  /*03f0*/  IADD3 R20, R0, -R21, RZ ;  /* 0x8000001500147210 */ /* 0x000fe20007ffe0ff */
[----:B------:R-:W-:Y:S01]  /*0400*/  FFMA.FTZ R29, R22, R29, -0.24999669194221496582 ;  /* 0xbe7fff22161d7423 */ /* 0x000fe2000001001d */
[----:B------:R-:W-:Y:S01]  /*0410*/  ISETP.GE.U32.AND P3, PT, R15, 0x7f800000, PT ;  /* 0x7f8000000f00780c */ /* 0x000fe20003f66070 */
[----:B------:R-:W-:Y:S01]  /*0420*/  FFMA.FTZ R18, R18, 0.69314718246459960938, R25 ;  /* 0x3f31721812127823 */ /* 0x000fe20000010019 */
[----:B------:R-:W-:Y:S01]  /*0430*/  IADD3 R25, R6, -0x3f2aaaab, RZ ;  /* 0xc0d5555506197810 */ /* 0x000fe20007ffe0ff */
[----:B------:R-:W-:Y:S01]  /*0440*/  FADD R24, R20, -1 ;  /* 0xbf80000014187421 */ /* 0x000fe20000000000 */
[----:B------:R-:W-:-:S02]  /*0450*/  FFMA.FTZ R29, R22, R29, 0.33333182334899902344 ;  /* 0x3eaaaa78161d7423 */ /* 0x000fc4000001001d */
[----:B------:R-:W-:Y:S01]  /*0460*/  LOP3.LUT R25, R25, 0xff800000, RZ, 0xc0, !PT ;  /* 0xff80000019197812 */ /* 0x000fe200078ec0ff */
[----:B------:R-:W-:Y:S01]  /*0470*/  FFMA.FTZ R23, R24, -R19, 0.14084610342979431152 ;  /* 0x3e1039f618177423 */ /* 0x000fe20000010813 */
[----:B------:R-:W-:Y:S02]  /*0480*/  FFMA.FTZ R29, R22, R29, -0.5 ;  /* 0xbf000000161d7423 */ /* 0x000fe4000001001d */
[----:B------:R-:W-:Y:S01]  /*0490*/  IADD3 R26, R6, -R25, RZ ;  /* 0x80000019061a7210 */ /* 0x000fe20007ffe0ff */
[----:B------:R-:W-:Y:S01]  /*04a0*/  FFMA.FTZ R23, R24, R23, -0.12148627638816833496 ;  /* 0xbdf8cdcc18177423 */ /* 0x000fe20000010017 */
[----:B------:R-:W-:Y:S01]  /*04b0*/  FMUL R29, R22, R29 ;  /* 0x0000001d161d7220 */ /* 0x000fe20000400000 */
[----:B------:R-:W-:Y:S02]  /*04c0*/  @P3 MOV R28, 0x7f800000 ;  /* 0x7f800000001c3802 */ /* 0x000fe40000000f00 */
[----:B------:R-:W-:Y:S01]  /*04d0*/  FFMA.FTZ R23, R24, R23, 0.13980610668659210205 ;  /* 0x3e0f295518177423 */ /* 0x000fe20000010017 */
[----:B------:R-:W-:Y:S01]  /*04e0*/  FADD R26, R26, -1 ;  /* 0xbf8000001a1a7421 */ /* 0x000fe20000000000 */
[----:B------:R-:W-:Y:S01]  /*04f0*/  FFMA.FTZ R29, R22, R29, R22 ;  /* 0x0000001d161d7223 */ /* 0x000fe20000010016 */
[C---:B------:R-:W-:Y:S01]  /*0500*/  @P3 FFMA.FTZ R18, R15.reuse, R28, +INF ;  /* 0x7f8000000f123423 */ /* 0x040fe2000001001c */
[----:B------:R-:W-:Y:S01]  /*0510*/  FMUL R22, R16, 1.4426950216293334961 ;  /* 0x3fb8aa3b10167820 */ /* 0x000fe20000400000 */
[----:B------:R-:W-:Y:S01]  /*0520*/  ISETP.GE.U32.AND P3, PT, R4, 0x7f800000, PT ;  /* 0x7f8000000400780c */ /* 0x000fe20003f66070 */
[----:B------:R-:W-:Y:S01]  /*0530*/  FFMA.FTZ R23, R24, R23, -0.16684235632419586182 ;  /* 0xbe2ad8b918177423 */ /* 0x000fe20000010017 */
[----:B------:R-:W-:Y:S01]  /*0540*/  FSEL R20, RZ, -23, P1 ;  /* 0xc1b80000ff147808 */ /* 0x000fe20000800000 */
[----:B------:R-:W-:Y:S01]  /*0550*/  FFMA.FTZ R19, R26, -R19, 0.14084610342979431152 ;  /* 0x3e1039f61a137423 */ /* 0x000fe20000010813 */
[----:B------:R-:W-:-:S02]  /*0560*/  FSETP.NEU.AND P1, PT, R15, RZ, PT ;  /* 0x000000ff0f00720b */ /* 0x000fc40003f2d000 */
[----:B------:R-:W-:Y:S01]  /*0570*/  FSEL R15, RZ, -23, P2 ;  /* 0xc1b80000ff0f7808 */ /* 0x000fe20001000000 */
[----:B------:R-:W-:Y:S01]  /*0580*/  FFMA.FTZ R23, R24, R23, 0.20012299716472625732 ;  /* 0x3e4ced0b18177423 */ /* 0x000fe20000010017 */
[----:B------:R-:W-:Y:S01]  /*0590*/  FSETP.GEU.AND P2, PT, R22, -126, PT ;  /* 0xc2fc00001600780b */ /* 0x000fe20003f4e000 */
[----:B------:R-:W-:Y:S01]  /*05a0*/  FFMA.FTZ R19, R26, R19, -0.12148627638816833496 ;  /* 0xbdf8cdcc1a137423 */ /* 0x000fe20000010013 */
[----:B------:R-:W-:Y:S01]  /*05b0*/  I2FP.F32.S32 R27, R27 ;  /* 0x0000001b001b7245 */ /* 0x000fe20000201400 */
[----:B------:R-:W-:Y:S02]  /*05c0*/  FFMA.FTZ R23, R24, R23, -0.24999669194221496582 ;  /* 0xbe7fff2218177423 */ /* 0x000fe40000010017 */
[----:B------:R-:W-:Y:S01]  /*05d0*/  FFMA.FTZ R19, R26, R19, 0.13980610668659210205 ;  /* 0x3e0f29551a137423 */ /* 0x000fe20000010013 */
[----:B------:R-:W-:Y:S01]  /*05e0*/  I2FP.F32.S32 R16, R21 ;  /* 0x0000001500107245 */ /* 0x000fe20000201400 */
[----:B------:R-:W-:Y:S01]  /*05f0*/  FFMA.FTZ R20, R27, 1.1920928955078125e-07, R20 ;  /* 0x340000001b147823 */ /* 0x000fe20000010014 */
[----:B------:R-:W-:Y:S01]  /*0600*/  FFMA.FTZ R23, R24, R23, 0.33333182334899902344 ;  /* 0x3eaaaa7818177423 */ /* 0x000fe20000010017 */
[----:B------:R-:W-:Y:S01]  /*0610*/  FFMA.FTZ R19, R26, R19, -0.16684235632419586182 ;  /* 0xbe2ad8b91a137423 */ /* 0x000fe20000010013 */
[----:B------:R-:W-:-:S02]  /*0620*/  @P3 MOV R21, 0x7f800000 ;  /* 0x7f80000000153802 */ /* 0x000fc40000000f00 */
[----:B------:R-:W-:Y:S01]  /*0630*/  ISETP.GE.U32.AND P5, PT, R0, 0x7f800000, PT ;  /* 0x7f8000000000780c */ /* 0x000fe20003fa6070 */
[----:B------:R-:W-:Y:S01]  /*0640*/  FFMA.FTZ R23, R24, R23, -0.5 ;  /* 0xbf00000018177423 */ /* 0x000fe20000010017 */
[----:B------:R-:W-:Y:S01]  /*0650*/  FFMA.FTZ R20, R20, 0.69314718246459960938, R29 ;  /* 0x3f31721814147823 */ /* 0x000fe2000001001d */
[----:B------:R-:W-:Y:S01]  /*0660*/  FFMA.FTZ R19, R26, R19, 0.20012299716472625732 ;  /* 0x3e4ced0b1a137423 */ /* 0x000fe20000010013 */
[----:B------:R-:W-:Y:S01]  /*0670*/  @!P2 FMUL R22, R22, 0.5 ;  /* 0x3f0000001616a820 */ /* 0x000fe20000400000 */
[----:B------:R-:W-:Y:S01]  /*0680*/  @P3 FFMA.FTZ R20, R4, R21, +INF ;  /* 0x7f80000004143423 */ /* 0x000fe20000010015 */
[----:B------:R-:W-:Y:S01]  /*0690*/  FSETP.NEU.AND P3, PT, |R14|, +INF , PT ;  /* 0x7f8000000e00780b */ /* 0x000fe20003f6d200 */
[----:B------:R-:W-:Y:S01]  /*06a0*/  FMUL R23, R24, R23 ;  /* 0x0000001718177220 */ /* 0x000fe20000400000 */
[----:B------:R-:W-:Y:S02]  /*06b0*/  FFMA.FTZ R19, R26, R19, -0.24999669194221496582 ;  /* 0xbe7fff221a137423 */ /* 0x000fe40000010013 */
[----:B------:R-:W0:Y:S01]  /*06c0*/  MUFU.EX2 R22, R22 ;  /* 0x0000001600167308 */ /* 0x000e220000000800 */
[----:B------:R-:W-:Y:S01]  /*06d0*/  FSEL R21, R14, RZ, P3 ;  /* 0x000000ff0e157208 */ /* 0x000fe20001800000 */
[----:B------:R-:W-:Y:S01]  /*06e0*/  FFMA.FTZ R15, R16, 1.1920928955078125e-07, R15 ;  /* 0x34000000100f7823 */ /* 0x000fe2000001000f */
[----:B------:R-:W-:Y:S01]  /*06f0*/  ISETP.GE.U32.AND P3, PT, R6, 0x7f800000, PT ;  /* 0x7f8000000600780c */ /* 0x000fe20003f66070 */
[----:B------:R-:W-:Y:S01]  /*0700*/  FFMA.FTZ R24, R24, R23, R24 ;  /* 0x0000001718187223 */ /* 0x000fe20000010018 */
[----:B------:R-:W-:Y:S01]  /*0710*/  FFMA.FTZ R19, R26, R19, 0.33333182334899902344 ;  /* 0x3eaaaa781a137423 */ /* 0x000fe20000010013 */
[----:B------:R-:W-:-:S02]  /*0720*/  FSEL R16, RZ, -23, P4 ;  /* 0xc1b80000ff107808 */ /* 0x000fc40002000000 */
[----:B------:R-:W-:Y:S02]  /*0730*/  @P5 MOV R23, 0x7f800000 ;  /* 0x7f80000000175802 */ /* 0x000fe40000000f00 */
[----:B------:R-:W-:Y:S01]  /*0740*/  FSETP.NEU.AND P4, PT, R4, RZ, PT ;  /* 0x000000ff0400720b */ /* 0x000fe20003f8d000 */
[----:B------:R-:W-:Y:S01]  /*0750*/  FFMA.FTZ R19, R26, R19, -0.5 ;  /* 0xbf0000001a137423 */ /* 0x000fe20000010013 */
[----:B------:R-:W-:Y:S01]  /*0760*/  FFMA.FTZ R15, R15, 0.69314718246459960938, R24 ;  /* 0x3f3172180f0f7823 */ /* 0x000fe20000010018 */
[----:B------:R-:W-:Y:S01]  /*0770*/  FSEL R18, R18, -INF , P1 ;  /* 0xff80000012127808 */ /* 0x000fe20000800000 */
[----:B------:R-:W-:Y:S01]  /*0780*/  @P5 FFMA.FTZ R15, R0, R23, +INF ;  /* 0x7f800000000f5423 */ /* 0x000fe20000010017 */
[----:B------:R-:W-:Y:S01]  /*0790*/  FSEL R20, R20, -INF , P4 ;  /* 0xff80000014147808 */ /* 0x000fe20002000000 */
[----:B------:R-:W-:Y:S01]  /*07a0*/  FMUL R19, R26, R19 ;  /* 0x000000131a137220 */ /* 0x000fe20000400000 */
[----:B------:R-:W-:Y:S02]  /*07b0*/  I2FP.F32.S32 R25, R25 ;  /* 0x0000001900197245 */ /* 0x000fe40000201400 */
[----:B------:R-:W-:-:S02]  /*07c0*/  FSETP.NEU.AND P1, PT, R0, RZ, PT ;  /* 0x000000ff0000720b */ /* 0x000fc40003f2d000 */
[----:B------:R-:W-:Y:S01]  /*07d0*/  FSETP.NEU.AND P4, PT, |R11|, +INF , PT ;  /* 0x7f8000000b00780b */ /* 0x000fe20003f8d200 */
[----:B------:R-:W-:Y:S01]  /*07e0*/  FFMA.FTZ R16, R25, 1.1920928955078125e-07, R16 ;  /* 0x3400000019107823 */ /* 0x000fe20000010010 */
[----:B------:R-:W-:Y:S01]  /*07f0*/  FSEL R15, R15, -INF , P1 ;  /* 0xff8000000f0f7808 */ /* 0x000fe20000800000 */
[----:B------:R-:W-:Y:S01]  /*0800*/  FFMA.FTZ R19, R26, R19, R26 ;  /* 0x000000131a137223 */ /* 0x000fe2000001001a */
[----:B------:R-:W-:Y:S01]  /*0810*/  FSEL R0, R11, RZ, P4 ;  /* 0x000000ff0b007208 */ /* 0x000fe20002000000 */
[----:B0-----:R-:W-:Y:S01]  /*0820*/  @!P2 FMUL R22, R22, R22 ;  /* 0x000000161616a220 */ /* 0x001fe20000400000 */
[----:B------:R-:W-:Y:S02]  /*0830*/  @P3 MOV R11, 0x7f800000 ;  /* 0x7f800000000b3802 */ /* 0x000fe40000000f00 */
[----:B------:R-:W-:Y:S01]  /*0840*/  FSETP.NEU.AND P6, PT, |R13|, +INF , PT ;  /* 0x7f8000000d00780b */ /* 0x000fe20003fcd200 */
[----:B------:R-:W-:Y:S01]  /*0850*/  FFMA.FTZ R16, R16, 0.69314718246459960938, R19 ;  /* 0x3f31721810107823 */ /* 0x000fe20000010013 */
[----:B------:R-:W-:Y:S01]  /*0860*/  FADD R0, R15, R0 ;  /* 0x000000000f007221 */ /* 0x000fe20000000000 */
[----:B------:R-:W-:Y:S01]  /*0870*/  FSETP.NEU.AND P2, PT, R6, RZ, PT ;  /* 0x000000ff0600720b */ /* 0x000fe20003f4d000 */
[-C--:B------:R-:W-:Y:S01]  /*0880*/  FFMA R9, R9, -R22.reuse, R10 ;  /* 0x8000001609097223 */ /* 0x080fe2000000000a */
[----:B------:R-:W-:Y:S01]  /*0890*/  FSEL R13, R13, RZ, P6 ;  /* 0x000000ff0d0d7208 */ /* 0x000fe20003000000 */
[--C-:B------:R-:W-:Y:S01]  /*08a0*/  FFMA R12, R12, -R22, R7.reuse ;  /* 0x800000160c0c7223 */ /* 0x100fe20000000007 */
[----:B------:R-:W-:Y:S01]  /*08b0*/  @P3 FFMA.FTZ R16, R6, R11, +INF ;  /* 0x7f80000006103423 */ /* 0x000fe2000001000b */
[----:B------:R-:W-:-:S02]  /*08c0*/  FADD R15, R10, R7 ;  /* 0x000000070a0f7221 */ /* 0x000fc40000000000 */
[----:B------:R-:W0:Y:S01]  /*08d0*/  @!P0 LDC.64 R6, c[0x0][0x238] ;  /* 0x00008e00ff068b82 */ /* 0x000e220000000a00 */
[----:B------:R-:W-:Y:S01]  /*08e0*/  FADD R9, RZ, R9 ;  /* 0x00000009ff097221 */ /* 0x000fe20000000000 */
[----:B------:R-:W-:Y:S01]  /*08f0*/  FADD R12, RZ, R12 ;  /* 0x0000000cff0c7221 */ /* 0x000fe20000000000 */
[----:B------:R-:W-:Y:S01]  /*0900*/  FFMA R3, R3, -R22, R2 ;  /* 0x8000001603037223 */ /* 0x000fe20000000002 */
[----:B------:R-:W-:Y:S01]  /*0910*/  FSETP.NEU.AND P1, PT, |R5|, +INF , PT ;  /* 0x7f8000000500780b */ /* 0x000fe20003f2d200 */
[----:B------:R-:W-:-:S03]  /*0920*/  FADD R18, R18, R21 ;  /* 0x0000001512127221 */ /* 0x000fc60000000000 */
[----:B------:R-:W1:Y:S01]  /*0930*/  @!P0 LDC.64 R10, c[0x0][0x240] ;  /* 0x00009000ff0a8b82 */ /* 0x000e620000000a00 */
[----:B------:R-:W-:Y:S01]  /*0940*/  FADD R13, R20, R13 ;  /* 0x0000000d140d7221 */ /* 0x000fe20000000000 */
[----:B------:R-:W-:Y:S01]  /*0950*/  FADD R4, R2, R15 ;  /* 0x0000000f02047221 */ /* 0x000fe20000000000 */
[----:B------:R-:W-:Y:S01]  /*0960*/  FADD R9, R9, R12 ;  /* 0x0000000c09097221 */ /* 0x000fe20000000000 */
[----:B------:R-:W-:Y:S01]  /*0970*/  FFMA R8, R8, -R22, R17 ;  /* 0x8000001608087223 */ /* 0x000fe20000000011 */
[----:B------:R-:W-:Y:S01]  /*0980*/  FADD R2, RZ, R3 ;  /* 0x00000003ff027221 */ /* 0x000fe20000000000 */
[----:B------:R-:W-:Y:S01]  /*0990*/  FSEL R5, R5, RZ, P1 ;  /* 0x000000ff05057208 */ /* 0x000fe20000800000 */
[----:B------:R-:W-:Y:S01]  /*09a0*/  FADD R13, R13, R18 ;  /* 0x000000120d0d7221 */ /* 0x000fe20000000000 */
[----:B------:R-:W-:Y:S01]  /*09b0*/  FSEL R16, R16, -INF , P2 ;  /* 0xff80000010107808 */ /* 0x000fe20001000000 */
[----:B------:R-:W-:Y:S01]  /*09c0*/  FADD R2, R9, R2 ;  /* 0x0000000209027221 */ /* 0x000fe20000000000 */
[----:B------:R-:W-:Y:S01]  /*09d0*/  FADD R3, RZ, R8 ;  /* 0x00000008ff037221 */ /* 0x000fe20000000000 */
[----:B------:R-:W-:Y:S01]  /*09e0*/  FADD R17, R17, R4 ;  /* 0x0000000411117221 */ /* 0x000fe20000000000 */
[----:B------:R-:W-:Y:S01]  /*09f0*/  FADD R0, R13, R0 ;  /* 0x000000000d007221 */ /* 0x000fe20000000000 */
[----:B------:R-:W-:Y:S01]  /*0a00*/  FADD R5, R16, R5 ;  /* 0x0000000510057221 */ /* 0x000fe20000000000 */
[----:B------:R-:W-:Y:S01]  /*0a10*/  FADD R4, R2, R3 ;  /* 0x0000000302047221 */ /* 0x000fe20000000000 */
[----:B------:R-:W-:-:S02]  /*0a20*/  FMUL R17, R17, 0.25 ;  /* 0x3e80000011117820 */ /* 0x000fc40000400000 */
[----:B------:R-:W-:Y:S02]  /*0a30*/  FADD R0, R5, R0 ;  /* 0x0000000005007221 */ /* 0x000fe40000000000 */
[--C-:B------:R-:W-:Y:S02]  /*0a40*/  FFMA R3, R4, 0.25, -R17.reuse ;  /* 0x3e80000004037823 */ /* 0x100fe40000000811 */
[----:B------:R-:W-:-:S03]  /*0a50*/  FFMA R17, R0, 0.25, R17 ;  /* 0x3e80000000117823 */ /* 0x000fc60000000011 */
[----:B0-----:R0:W-:Y:S04]  /*0a60*/  @!P0 STG.E desc[UR4][R6.64], R3 ;  /* 0x0000000306008986 */ /* 0x0011e8000c101904 */
[----:B-1----:R0:W-:Y:S02]  /*0a70*/  @!P0 STG.E desc[UR4][R10.64], R17 ;  /* 0x000000110a008986 */ /* 0x0021e4000c101904 */
[----:B0-----:R-:W-:Y:S05]  /*0a80*/  @P0 EXIT ;  /* 0x000000000000094d */ /* 0x001fea0003800000 */
[----:B0-----:R-:W0:Y:S01]  /*0a90*/  LDC.64 R2, c[0x0][0x248] ;  /* 0x00009200ff027b82 */ /* 0x001e220000000a00 */
[----:B------:R-:W-:-:S04]  /*0aa0*/  FMUL R5, R4, 0.25 ;  /* 0x3e80000004057820 */ /* 0x000fc80000400000 */
[----:B------:R-:W-:-:S05]  /*0ab0*/  FFMA R5, R0, 0.25, R5 ;  /* 0x3e80000000057823 */ /* 0x000fca0000000005 */
[----:B0-----:R-:W-:Y:S01]  /*0ac0*/  STG.E desc[UR4][R2.64], R5 ;  /* 0x0000000502007986 */ /* 0x001fe2000c101904 */
[----:B------:R-:W-:Y:S05]  /*0ad0*/  EXIT ;  /* 0x000000000000794d */ /* 0x000fea0003800000 */
.L_x_0:
[----:B------:R-:W-:-:S00]  /*0ae0*/  BRA `(.L_x_0) ;  /* 0xfffffffc00fc7947 */ /* 0x000fc0000383ffff */
[----:B------:R-:W-:-:S00]  /*0af0*/  NOP ;  /* 0x0000000000007918 */ /* 0x000fc00000000000 */
        /* <DEDUP_REMOVED lines=8> */
.L_x_1:


//--------------------- .nv.global.init           --------------------------
	.section	.nv.global.init,"aw",@progbits
.nv.global.init:
	.type		_$_str,@object
	.size		_$_str,(.L_0 - _$_str)
_$_str:
        /*0000*/ 	.byte	0x5f, 0x5f, 0x43, 0x55, 0x44, 0x41, 0x5f, 0x46, 0x54, 0x5a, 0x00
.L_0:


//--------------------- .nv.constant0.triton_poi_fused_add_clamp_exp_logsumexp_mean_mul_neg_sub_1 --------------------------
	.section	.nv.constant0.triton_poi_fused_add_clamp_exp_logsumexp_mean_mul_neg_sub_1,"a",@progbits
	.sectionflags	@""
	.align	4
.nv.constant0.triton_poi_fused_add_clamp_exp_logsumexp_mean_mul_neg_sub_1:
	.zero		592
